//
// Generated by NVIDIA NVVM Compiler
//
// Compiler Build ID: CL-36424714
// Cuda compilation tools, release 13.0, V13.0.88
// Based on NVVM 20.0.0
//

.version 9.0
.target sm_100
.address_size 64

	// .globl	_Z18reduceSharedMemoryPfS_i
// _ZZ18reduceSharedMemoryPfS_iE5sdata has been demoted

.visible .entry _Z18reduceSharedMemoryPfS_i(
	.param .u64 .ptr .align 1 _Z18reduceSharedMemoryPfS_i_param_0,
	.param .u64 .ptr .align 1 _Z18reduceSharedMemoryPfS_i_param_1,
	.param .u32 _Z18reduceSharedMemoryPfS_i_param_2
)
{
	.reg .pred 	%p<6>;
	.reg .b32 	%r<15>;
	.reg .b32 	%f<6>;
	.reg .b64 	%rd<9>;
	// demoted variable
	.shared .align 4 .b8 _ZZ18reduceSharedMemoryPfS_iE5sdata[1024];
	ld.param.u64 	%rd1, [_Z18reduceSharedMemoryPfS_i_param_0];
	ld.param.u64 	%rd2, [_Z18reduceSharedMemoryPfS_i_param_1];
	ld.param.u32 	%r8, [_Z18reduceSharedMemoryPfS_i_param_2];
	mov.u32 	%r1, %tid.x;
	mov.u32 	%r2, %ctaid.x;
	mov.u32 	%r14, %ntid.x;
	mad.lo.s32 	%r4, %r2, %r14, %r1;
	setp.ge.s32 	%p1, %r4, %r8;
	shl.b32 	%r9, %r1, 2;
	mov.u32 	%r10, _ZZ18reduceSharedMemoryPfS_iE5sdata;
	add.s32 	%r5, %r10, %r9;
	@%p1 bra 	$L__BB0_2;
	cvta.to.global.u64 	%rd3, %rd1;
	mul.wide.s32 	%rd4, %r4, 4;
	add.s64 	%rd5, %rd3, %rd4;
	ld.global.f32 	%f1, [%rd5];
	st.shared.f32 	[%r5], %f1;
	bra.uni 	$L__BB0_3;
$L__BB0_2:
	mov.b32 	%r11, 0;
	st.shared.u32 	[%r5], %r11;
$L__BB0_3:
	bar.sync 	0;
	setp.lt.u32 	%p2, %r14, 2;
	@%p2 bra 	$L__BB0_7;
$L__BB0_4:
	shr.u32 	%r7, %r14, 1;
	setp.ge.u32 	%p3, %r1, %r7;
	@%p3 bra 	$L__BB0_6;
	shl.b32 	%r12, %r7, 2;
	add.s32 	%r13, %r5, %r12;
	ld.shared.f32 	%f2, [%r13];
	ld.shared.f32 	%f3, [%r5];
	add.f32 	%f4, %f2, %f3;
	st.shared.f32 	[%r5], %f4;
$L__BB0_6:
	bar.sync 	0;
	setp.gt.u32 	%p4, %r14, 3;
	mov.u32 	%r14, %r7;
	@%p4 bra 	$L__BB0_4;
$L__BB0_7:
	setp.ne.s32 	%p5, %r1, 0;
	@%p5 bra 	$L__BB0_9;
	ld.shared.f32 	%f5, [_ZZ18reduceSharedMemoryPfS_iE5sdata];
	cvta.to.global.u64 	%rd6, %rd2;
	mul.wide.u32 	%rd7, %r2, 4;
	add.s64 	%rd8, %rd6, %rd7;
	st.global.f32 	[%rd8], %f5;
$L__BB0_9:
	ret;

}


// ===== COMPILED SASS (sm_100) =====

	.target	sm_100

	.elftype	@"ET_EXEC"


//--------------------- .note.nv.tkinfo           --------------------------
	.section	.note.nv.tkinfo,"",@"SHT_NOTE"
	.sectionflags	@"SHF_NOTE_NV_TKINFO"
	.tkinfo
        /*0018*/ 	.word	0x00000002
        /*0030*/ 	.string	""
        /*0030*/ 	.string	"ptxas"
        /*0030*/ 	.string	"Cuda compilation tools, release 13.0, V13.0.88"
        /*0030*/ 	.string	"Build cuda_13.0.r13.0/compiler.36424714_0"
        /*0030*/ 	.string	"-arch sm_100 -m 64 "



//--------------------- .note.nv.cuinfo           --------------------------
	.section	.note.nv.cuinfo,"",@"SHT_NOTE"
	.sectionflags	@"SHF_NOTE_NV_CUINFO"
        /*0018*/ 	.short	0x0002
        /*001a*/ 	.short	0x0064
        /*001c*/ 	.short	0x0082
	.zero		2


//--------------------- .nv.info                  --------------------------
	.section	.nv.info,"",@"SHT_CUDA_INFO"
	.align	4


	//----- nvinfo : EIATTR_REGCOUNT
	.align		4
        /*0000*/ 	.byte	0x04, 0x2f
        /*0002*/ 	.short	(.L_1 - .L_0)
	.align		4
.L_0:
        /*0004*/ 	.word	index@(_Z18reduceSharedMemoryPfS_i)
        /*0008*/ 	.word	0x0000000a


	//----- nvinfo : EIATTR_FRAME_SIZE
	.align		4
.L_1:
        /*000c*/ 	.byte	0x04, 0x11
        /*000e*/ 	.short	(.L_3 - .L_2)
	.align		4
.L_2:
        /*0010*/ 	.word	index@(_Z18reduceSharedMemoryPfS_i)
        /*0014*/ 	.word	0x00000000


	//----- nvinfo : EIATTR_MIN_STACK_SIZE
	.align		4
.L_3:
        /*0018*/ 	.byte	0x04, 0x12
        /*001a*/ 	.short	(.L_5 - .L_4)
	.align		4
.L_4:
        /*001c*/ 	.word	index@(_Z18reduceSharedMemoryPfS_i)
        /*0020*/ 	.word	0x00000000
.L_5:


//--------------------- .nv.compat                --------------------------
	.section	.nv.compat,"",@"SHT_CUDA_COMPAT_INFO"
	.align	4
        /*0000*/ 	.byte	0x02, 0x09, 0x00, 0x00, 0x02, 0x02, 0x01, 0x00, 0x02, 0x05, 0x05, 0x00, 0x03, 0x07, 0x01, 0x01
        /*0010*/ 	.byte	0x02, 0x03, 0x00, 0x00, 0x02, 0x06, 0x01, 0x00, 0x04, 0x0b, 0x08, 0x00, 0x09, 0x00, 0x00, 0x00
        /*0020*/ 	.byte	0x00, 0x00, 0x00, 0x00


//--------------------- .nv.info._Z18reduceSharedMemoryPfS_i --------------------------
	.section	.nv.info._Z18reduceSharedMemoryPfS_i,"",@"SHT_CUDA_INFO"
	.sectionflags	@""
	.align	4


	//----- nvinfo : EIATTR_CUDA_API_VERSION
	.align		4
        /*0000*/ 	.byte	0x04, 0x37
        /*0002*/ 	.short	(.L_7 - .L_6)
.L_6:
        /*0004*/ 	.word	0x00000082


	//----- nvinfo : EIATTR_KPARAM_INFO
	.align		4
.L_7:
        /*0008*/ 	.byte	0x04, 0x17
        /*000a*/ 	.short	(.L_9 - .L_8)
.L_8:
        /*000c*/ 	.word	0x00000000
        /*0010*/ 	.short	0x0002
        /*0012*/ 	.short	0x0010
        /*0014*/ 	.byte	0x00, 0xf0, 0x11, 0x00


	//----- nvinfo : EIATTR_KPARAM_INFO
	.align		4
.L_9:
        /*0018*/ 	.byte	0x04, 0x17
        /*001a*/ 	.short	(.L_11 - .L_10)
.L_10:
        /*001c*/ 	.word	0x00000000
        /*0020*/ 	.short	0x0001
        /*0022*/ 	.short	0x0008
        /*0024*/ 	.byte	0x00, 0xf5, 0x21, 0x00


	//----- nvinfo : EIATTR_KPARAM_INFO
	.align		4
.L_11:
        /*0028*/ 	.byte	0x04, 0x17
        /*002a*/ 	.short	(.L_13 - .L_12)
.L_12:
        /*002c*/ 	.word	0x00000000
        /*0030*/ 	.short	0x0000
        /*0032*/ 	.short	0x0000
        /*0034*/ 	.byte	0x00, 0xf5, 0x21, 0x00


	//----- nvinfo : EIATTR_SPARSE_MMA_MASK
	.align		4
.L_13:
        /*0038*/ 	.byte	0x03, 0x50
        /*003a*/ 	.short	0x0000


	//----- nvinfo : EIATTR_MAXREG_COUNT
	.align		4
        /*003c*/ 	.byte	0x03, 0x1b
        /*003e*/ 	.short	0x00ff


	//----- nvinfo : EIATTR_NUM_BARRIERS
	.align		4
        /*0040*/ 	.byte	0x02, 0x4c
        /*0042*/ 	.byte	0x01
	.zero		1


	//----- nvinfo : EIATTR_MERCURY_ISA_VERSION
	.align		4
        /*0044*/ 	.byte	0x03, 0x5f
        /*0046*/ 	.short	0x0101


	//----- nvinfo : EIATTR_VRC_CTA_INIT_COUNT
	.align		4
        /*0048*/ 	.byte	0x02, 0x4a
	.zero		1
	.zero		1


	//----- nvinfo : EIATTR_EXIT_INSTR_OFFSETS
	.align		4
        /*004c*/ 	.byte	0x04, 0x1c
        /*004e*/ 	.short	(.L_15 - .L_14)


	//   ....[0]....
.L_14:
        /*0050*/ 	.word	0x00000210


	//   ....[1]....
        /*0054*/ 	.word	0x00000290


	//----- nvinfo : EIATTR_CBANK_PARAM_SIZE
	.align		4
.L_15:
        /*0058*/ 	.byte	0x03, 0x19
        /*005a*/ 	.short	0x0014


	//----- nvinfo : EIATTR_PARAM_CBANK
	.align		4
        /*005c*/ 	.byte	0x04, 0x0a
        /*005e*/ 	.short	(.L_17 - .L_16)
	.align		4
.L_16:
        /*0060*/ 	.word	index@(.nv.constant0._Z18reduceSharedMemoryPfS_i)
        /*0064*/ 	.short	0x0380
        /*0066*/ 	.short	0x0014


	//----- nvinfo : EIATTR_SW_WAR
	.align		4
.L_17:
        /*0068*/ 	.byte	0x04, 0x36
        /*006a*/ 	.short	(.L_19 - .L_18)
.L_18:
        /*006c*/ 	.word	0x00000008
.L_19:


//--------------------- .nv.callgraph             --------------------------
	.section	.nv.callgraph,"",@"SHT_CUDA_CALLGRAPH"
	.align	4
	.sectionentsize	8
	.align		4
        /*0000*/ 	.word	0x00000000
	.align		4
        /*0004*/ 	.word	0xffffffff
	.align		4
        /*0008*/ 	.word	0x00000000
	.align		4
        /*000c*/ 	.word	0xfffffffe
	.align		4
        /*0010*/ 	.word	0x00000000
	.align		4
        /*0014*/ 	.word	0xfffffffd
	.align		4
        /*0018*/ 	.word	0x00000000
	.align		4
        /*001c*/ 	.word	0xfffffffc


//--------------------- .text._Z18reduceSharedMemoryPfS_i --------------------------
	.section	.text._Z18reduceSharedMemoryPfS_i,"ax",@progbits
	.align	128
        .global         _Z18reduceSharedMemoryPfS_i
        .type           _Z18reduceSharedMemoryPfS_i,@function
        .size           _Z18reduceSharedMemoryPfS_i,(.L_x_3 - _Z18reduceSharedMemoryPfS_i)
        .other          _Z18reduceSharedMemoryPfS_i,@"STO_CUDA_ENTRY STV_DEFAULT"
_Z18reduceSharedMemoryPfS_i:
.text._Z18reduceSharedMemoryPfS_i:
[----:B------:R-:W-:Y:S01]  /*0000*/  LDC R1, c[0x0][0x37c] ;  /* 0x0000df00ff017b82 */ /* 0x000fe20000000800 */
[----:B------:R-:W0:Y:S01]  /*0010*/  S2R R6, SR_TID.X ;  /* 0x0000000000067919 */ /* 0x000e220000002100 */
[----:B------:R-:W0:Y:S01]  /*0020*/  LDCU UR8, c[0x0][0x360] ;  /* 0x00006c00ff0877ac */ /* 0x000e220008000800 */
[----:B------:R-:W0:Y:S01]  /*0030*/  S2R R7, SR_CTAID.X ;  /* 0x0000000000077919 */ /* 0x000e220000002500 */
[----:B------:R-:W1:Y:S01]  /*0040*/  LDCU UR4, c[0x0][0x390] ;  /* 0x00007200ff0477ac */ /* 0x000e620008000800 */
[----:B------:R-:W2:Y:S01]  /*0050*/  LDCU.64 UR6, c[0x0][0x358] ;  /* 0x00006b00ff0677ac */ /* 0x000ea20008000a00 */
[----:B0-----:R-:W-:-:S05]  /*0060*/  IMAD R5, R7, UR8, R6 ;  /* 0x0000000807057c24 */ /* 0x001fca000f8e0206 */
[----:B-1----:R-:W-:-:S13]  /*0070*/  ISETP.GE.AND P1, PT, R5, UR4, PT ;  /* 0x0000000405007c0c */ /* 0x002fda000bf26270 */
[----:B------:R-:W0:Y:S02]  /*0080*/  @!P1 LDC.64 R2, c[0x0][0x380] ;  /* 0x0000e000ff029b82 */ /* 0x000e240000000a00 */
[----:B0-----:R-:W-:-:S06]  /*0090*/  @!P1 IMAD.WIDE R2, R5, 0x4, R2 ;  /* 0x0000000405029825 */ /* 0x001fcc00078e0202 */
[----:B--2---:R-:W2:Y:S01]  /*00a0*/  @!P1 LDG.E R3, desc[UR6][R2.64] ;  /* 0x0000000602039981 */ /* 0x004ea2000c1e1900 */
[----:B------:R-:W0:Y:S01]  /*00b0*/  S2UR UR5, SR_CgaCtaId ;  /* 0x00000000000579c3 */ /* 0x000e220000008800 */
[----:B------:R-:W-:Y:S01]  /*00c0*/  IMAD.U32 R4, RZ, RZ, UR8 ;  /* 0x00000008ff047e24 */ /* 0x000fe2000f8e00ff */
[----:B------:R-:W-:Y:S01]  /*00d0*/  UMOV UR4, 0x400 ;  /* 0x0000040000047882 */ /* 0x000fe20000000000 */
[----:B------:R-:W-:-:S03]  /*00e0*/  ISETP.NE.AND P0, PT, R6, RZ, PT ;  /* 0x000000ff0600720c */ /* 0x000fc60003f05270 */
[----:B------:R-:W-:Y:S01]  /*00f0*/  ISETP.GE.U32.AND P2, PT, R4, 0x2, PT ;  /* 0x000000020400780c */ /* 0x000fe20003f46070 */
[----:B0-----:R-:W-:-:S06]  /*0100*/  ULEA UR4, UR5, UR4, 0x18 ;  /* 0x0000000405047291 */ /* 0x001fcc000f8ec0ff */
[----:B------:R-:W-:-:S05]  /*0110*/  LEA R0, R6, UR4, 0x2 ;  /* 0x0000000406007c11 */ /* 0x000fca000f8e10ff */
[----:B--2---:R0:W-:Y:S04]  /*0120*/  @!P1 STS [R0], R3 ;  /* 0x0000000300009388 */ /* 0x0041e80000000800 */
[----:B------:R0:W-:Y:S01]  /*0130*/  @P1 STS [R0], RZ ;  /* 0x000000ff00001388 */ /* 0x0001e20000000800 */
[----:B------:R-:W-:Y:S06]  /*0140*/  BAR.SYNC.DEFER_BLOCKING 0x0 ;  /* 0x0000000000007b1d */ /* 0x000fec0000010000 */
[----:B------:R-:W-:Y:S05]  /*0150*/  @!P2 BRA `(.L_x_0) ;  /* 0x00000000002ca947 */ /* 0x000fea0003800000 */
.L_x_1:
[----:B------:R-:W-:-:S04]  /*0160*/  SHF.R.U32.HI R5, RZ, 0x1, R4 ;  /* 0x00000001ff057819 */ /* 0x000fc80000011604 */
[----:B------:R-:W-:-:S13]  /*0170*/  ISETP.GE.U32.AND P1, PT, R6, R5, PT ;  /* 0x000000050600720c */ /* 0x000fda0003f26070 */
[----:B------:R-:W-:Y:S01]  /*0180*/  @!P1 IMAD R2, R5, 0x4, R0 ;  /* 0x0000000405029824 */ /* 0x000fe200078e0200 */
[----:B0-----:R-:W-:Y:S05]  /*0190*/  @!P1 LDS R3, [R0] ;  /* 0x0000000000039984 */ /* 0x001fea0000000800 */
[----:B------:R-:W0:Y:S02]  /*01a0*/  @!P1 LDS R2, [R2] ;  /* 0x0000000002029984 */ /* 0x000e240000000800 */
[----:B0-----:R-:W-:-:S05]  /*01b0*/  @!P1 FADD R3, R2, R3 ;  /* 0x0000000302039221 */ /* 0x001fca0000000000 */
[----:B------:R1:W-:Y:S01]  /*01c0*/  @!P1 STS [R0], R3 ;  /* 0x0000000300009388 */ /* 0x0003e20000000800 */
[----:B------:R-:W-:Y:S01]  /*01d0*/  BAR.SYNC.DEFER_BLOCKING 0x0 ;  /* 0x0000000000007b1d */ /* 0x000fe20000010000 */
[----:B------:R-:W-:Y:S01]  /*01e0*/  ISETP.GT.U32.AND P1, PT, R4, 0x3, PT ;  /* 0x000000030400780c */ /* 0x000fe20003f24070 */
[----:B------:R-:W-:-:S12]  /*01f0*/  IMAD.MOV.U32 R4, RZ, RZ, R5 ;  /* 0x000000ffff047224 */ /* 0x000fd800078e0005 */
[----:B-1----:R-:W-:Y:S05]  /*0200*/  @P1 BRA `(.L_x_1) ;  /* 0xfffffffc00d41947 */ /* 0x002fea000383ffff */
.L_x_0:
[----:B------:R-:W-:Y:S05]  /*0210*/  @P0 EXIT ;  /* 0x000000000000094d */ /* 0x000fea0003800000 */
[----:B------:R-:W1:Y:S01]  /*0220*/  S2UR UR5, SR_CgaCtaId ;  /* 0x00000000000579c3 */ /* 0x000e620000008800 */
[----:B------:R-:W-:-:S07]  /*0230*/  UMOV UR4, 0x400 ;  /* 0x0000040000047882 */ /* 0x000fce0000000000 */
[----:B0-----:R-:W0:Y:S01]  /*0240*/  LDC.64 R2, c[0x0][0x388] ;  /* 0x0000e200ff027b82 */ /* 0x001e220000000a00 */
[----:B-1----:R-:W-:Y:S01]  /*0250*/  ULEA UR4, UR5, UR4, 0x18 ;  /* 0x0000000405047291 */ /* 0x002fe2000f8ec0ff */
[----:B0-----:R-:W-:-:S08]  /*0260*/  IMAD.WIDE.U32 R2, R7, 0x4, R2 ;  /* 0x0000000407027825 */ /* 0x001fd000078e0002 */
[----:B------:R-:W0:Y:S04]  /*0270*/  LDS R5, [UR4] ;  /* 0x00000004ff057984 */ /* 0x000e280008000800 */
[----:B0-----:R-:W-:Y:S01]  /*0280*/  STG.E desc[UR6][R2.64], R5 ;  /* 0x0000000502007986 */ /* 0x001fe2000c101906 */
[----:B------:R-:W-:Y:S05]  /*0290*/  EXIT ;  /* 0x000000000000794d */ /* 0x000fea0003800000 */
.L_x_2:
[----:B------:R-:W-:-:S00]  /*02a0*/  BRA `(.L_x_2) ;  /* 0xfffffffc00fc7947 */ /* 0x000fc0000383ffff */
[----:B------:R-:W-:-:S00]  /*02b0*/  NOP ;  /* 0x0000000000007918 */ /* 0x000fc00000000000 */
        /* <DEDUP_REMOVED lines=12> */
.L_x_3:


//--------------------- .nv.shared._Z18reduceSharedMemoryPfS_i --------------------------
	.section	.nv.shared._Z18reduceSharedMemoryPfS_i,"aw",@nobits
	.sectionflags	@""
	.align	4
.nv.shared._Z18reduceSharedMemoryPfS_i:
	.zero		2048


//--------------------- .nv.shared.reserved.0     --------------------------
	.section	.nv.shared.reserved.0,"aw",@nobits
	.weak		__nv_reservedSMEM_offset_0_alias
	.size		__nv_reservedSMEM_offset_0_alias, 0, 64
	.other		__nv_reservedSMEM_offset_0_alias,@"STO_CUDA_RESERVED_SHARED STV_DEFAULT"
__nv_reservedSMEM_offset_0_alias:
	.zero		0
	.zero		64


//--------------------- .nv.constant0._Z18reduceSharedMemoryPfS_i --------------------------
	.section	.nv.constant0._Z18reduceSharedMemoryPfS_i,"a",@progbits
	.sectionflags	@""
	.align	4
.nv.constant0._Z18reduceSharedMemoryPfS_i:
	.zero		916


//--------------------- SYMBOLS --------------------------

	.type		.nv.reservedSmem.offset0,@object
	.size		.nv.reservedSmem.offset0,0x4
	.type		.nv.reservedSmem.cap,@object
	.size		.nv.reservedSmem.cap,0x4
